//
// Generated by NVIDIA NVVM Compiler
//
// Compiler Build ID: CL-36424714
// Cuda compilation tools, release 13.0, V13.0.88
// Based on NVVM 20.0.0
//

.version 9.0
.target sm_100
.address_size 64

	// .globl	_Z9hist_gmemPflPjiff

.visible .entry _Z9hist_gmemPflPjiff(
	.param .u64 .ptr .align 1 _Z9hist_gmemPflPjiff_param_0,
	.param .u64 _Z9hist_gmemPflPjiff_param_1,
	.param .u64 .ptr .align 1 _Z9hist_gmemPflPjiff_param_2,
	.param .u32 _Z9hist_gmemPflPjiff_param_3,
	.param .f32 _Z9hist_gmemPflPjiff_param_4,
	.param .f32 _Z9hist_gmemPflPjiff_param_5
)
{
	.reg .pred 	%p<13>;
	.reg .b32 	%r<21>;
	.reg .b32 	%f<18>;
	.reg .b64 	%rd<55>;

	ld.param.u64 	%rd28, [_Z9hist_gmemPflPjiff_param_0];
	ld.param.u64 	%rd27, [_Z9hist_gmemPflPjiff_param_1];
	ld.param.u64 	%rd29, [_Z9hist_gmemPflPjiff_param_2];
	ld.param.u32 	%r6, [_Z9hist_gmemPflPjiff_param_3];
	ld.param.f32 	%f1, [_Z9hist_gmemPflPjiff_param_4];
	ld.param.f32 	%f2, [_Z9hist_gmemPflPjiff_param_5];
	cvta.to.global.u64 	%rd1, %rd29;
	cvta.to.global.u64 	%rd2, %rd28;
	mov.u32 	%r7, %tid.x;
	mov.u32 	%r8, %ctaid.x;
	mov.u32 	%r9, %ntid.x;
	mad.lo.s32 	%r10, %r8, %r9, %r7;
	cvt.u64.u32 	%rd53, %r10;
	mov.u32 	%r11, %nctaid.x;
	mul.lo.s32 	%r12, %r9, %r11;
	cvt.u64.u32 	%rd4, %r12;
	setp.le.s64 	%p1, %rd27, %rd53;
	@%p1 bra 	$L__BB0_20;
	add.s64 	%rd30, %rd4, %rd53;
	max.u64 	%rd31, %rd27, %rd30;
	setp.lt.u64 	%p2, %rd30, %rd27;
	selp.u64 	%rd5, 1, 0, %p2;
	add.s64 	%rd32, %rd30, %rd5;
	sub.s64 	%rd6, %rd31, %rd32;
	and.b64  	%rd33, %rd6, -4294967296;
	setp.ne.s64 	%p3, %rd33, 0;
	@%p3 bra 	$L__BB0_3;
	cvt.u32.u64 	%r13, %rd4;
	cvt.u32.u64 	%r14, %rd6;
	div.u32 	%r15, %r14, %r13;
	cvt.u64.u32 	%rd49, %r15;
	bra.uni 	$L__BB0_4;
$L__BB0_3:
	div.u64 	%rd49, %rd6, %rd4;
$L__BB0_4:
	add.s64 	%rd10, %rd49, %rd5;
	and.b64  	%rd34, %rd10, 3;
	setp.eq.s64 	%p4, %rd34, 3;
	@%p4 bra 	$L__BB0_9;
	shl.b64 	%rd35, %rd53, 2;
	add.s64 	%rd51, %rd2, %rd35;
	shl.b64 	%rd12, %rd4, 2;
	add.s64 	%rd36, %rd10, 1;
	and.b64  	%rd50, %rd36, 3;
$L__BB0_6:
	.pragma "nounroll";
	ld.global.f32 	%f3, [%rd51];
	sub.f32 	%f4, %f3, %f1;
	div.rn.f32 	%f5, %f4, %f2;
	cvt.rzi.s32.f32 	%r1, %f5;
	setp.ge.s32 	%p5, %r1, %r6;
	@%p5 bra 	$L__BB0_8;
	mul.wide.s32 	%rd37, %r1, 4;
	add.s64 	%rd38, %rd1, %rd37;
	atom.global.add.u32 	%r16, [%rd38], 1;
$L__BB0_8:
	add.s64 	%rd53, %rd53, %rd4;
	add.s64 	%rd51, %rd51, %rd12;
	add.s64 	%rd50, %rd50, -1;
	setp.ne.s64 	%p6, %rd50, 0;
	@%p6 bra 	$L__BB0_6;
$L__BB0_9:
	setp.lt.u64 	%p7, %rd10, 3;
	@%p7 bra 	$L__BB0_20;
	shl.b64 	%rd23, %rd4, 2;
$L__BB0_11:
	shl.b64 	%rd39, %rd53, 2;
	add.s64 	%rd22, %rd2, %rd39;
	ld.global.f32 	%f6, [%rd22];
	sub.f32 	%f7, %f6, %f1;
	div.rn.f32 	%f8, %f7, %f2;
	cvt.rzi.s32.f32 	%r2, %f8;
	setp.ge.s32 	%p8, %r2, %r6;
	@%p8 bra 	$L__BB0_13;
	mul.wide.s32 	%rd40, %r2, 4;
	add.s64 	%rd41, %rd1, %rd40;
	atom.global.add.u32 	%r17, [%rd41], 1;
$L__BB0_13:
	add.s64 	%rd24, %rd22, %rd23;
	ld.global.f32 	%f9, [%rd24];
	sub.f32 	%f10, %f9, %f1;
	div.rn.f32 	%f11, %f10, %f2;
	cvt.rzi.s32.f32 	%r3, %f11;
	setp.ge.s32 	%p9, %r3, %r6;
	@%p9 bra 	$L__BB0_15;
	mul.wide.s32 	%rd42, %r3, 4;
	add.s64 	%rd43, %rd1, %rd42;
	atom.global.add.u32 	%r18, [%rd43], 1;
$L__BB0_15:
	add.s64 	%rd25, %rd24, %rd23;
	ld.global.f32 	%f12, [%rd25];
	sub.f32 	%f13, %f12, %f1;
	div.rn.f32 	%f14, %f13, %f2;
	cvt.rzi.s32.f32 	%r4, %f14;
	setp.ge.s32 	%p10, %r4, %r6;
	@%p10 bra 	$L__BB0_17;
	mul.wide.s32 	%rd44, %r4, 4;
	add.s64 	%rd45, %rd1, %rd44;
	atom.global.add.u32 	%r19, [%rd45], 1;
$L__BB0_17:
	add.s64 	%rd46, %rd25, %rd23;
	ld.global.f32 	%f15, [%rd46];
	sub.f32 	%f16, %f15, %f1;
	div.rn.f32 	%f17, %f16, %f2;
	cvt.rzi.s32.f32 	%r5, %f17;
	setp.ge.s32 	%p11, %r5, %r6;
	@%p11 bra 	$L__BB0_19;
	mul.wide.s32 	%rd47, %r5, 4;
	add.s64 	%rd48, %rd1, %rd47;
	atom.global.add.u32 	%r20, [%rd48], 1;
$L__BB0_19:
	add.s64 	%rd53, %rd23, %rd53;
	setp.lt.s64 	%p12, %rd53, %rd27;
	@%p12 bra 	$L__BB0_11;
$L__BB0_20:
	bar.sync 	0;
	ret;

}


// ===== COMPILED SASS (sm_100) =====

	.target	sm_100

	.elftype	@"ET_EXEC"


//--------------------- .note.nv.tkinfo           --------------------------
	.section	.note.nv.tkinfo,"",@"SHT_NOTE"
	.sectionflags	@"SHF_NOTE_NV_TKINFO"
	.tkinfo
        /*0018*/ 	.word	0x00000002
        /*0030*/ 	.string	""
        /*0030*/ 	.string	"ptxas"
        /*0030*/ 	.string	"Cuda compilation tools, release 13.0, V13.0.88"
        /*0030*/ 	.string	"Build cuda_13.0.r13.0/compiler.36424714_0"
        /*0030*/ 	.string	"-arch sm_100 -m 64 "



//--------------------- .note.nv.cuinfo           --------------------------
	.section	.note.nv.cuinfo,"",@"SHT_NOTE"
	.sectionflags	@"SHF_NOTE_NV_CUINFO"
        /*0018*/ 	.short	0x0002
        /*001a*/ 	.short	0x0064
        /*001c*/ 	.short	0x0082
	.zero		2


//--------------------- .nv.info                  --------------------------
	.section	.nv.info,"",@"SHT_CUDA_INFO"
	.align	4


	//----- nvinfo : EIATTR_REGCOUNT
	.align		4
        /*0000*/ 	.byte	0x04, 0x2f
        /*0002*/ 	.short	(.L_1 - .L_0)
	.align		4
.L_0:
        /*0004*/ 	.word	index@(_Z9hist_gmemPflPjiff)
        /*0008*/ 	.word	0x0000001c


	//----- nvinfo : EIATTR_FRAME_SIZE
	.align		4
.L_1:
        /*000c*/ 	.byte	0x04, 0x11
        /*000e*/ 	.short	(.L_3 - .L_2)
	.align		4
.L_2:
        /*0010*/ 	.word	index@($__internal_1_$__cuda_sm3x_div_rn_noftz_f32_slowpath)
        /*0014*/ 	.word	0x00000000


	//----- nvinfo : EIATTR_FRAME_SIZE
	.align		4
.L_3:
        /*0018*/ 	.byte	0x04, 0x11
        /*001a*/ 	.short	(.L_5 - .L_4)
	.align		4
.L_4:
        /*001c*/ 	.word	index@($__internal_0_$__cuda_sm20_div_u64)
        /*0020*/ 	.word	0x00000000


	//----- nvinfo : EIATTR_FRAME_SIZE
	.align		4
.L_5:
        /*0024*/ 	.byte	0x04, 0x11
        /*0026*/ 	.short	(.L_7 - .L_6)
	.align		4
.L_6:
        /*0028*/ 	.word	index@(_Z9hist_gmemPflPjiff)
        /*002c*/ 	.word	0x00000000


	//----- nvinfo : EIATTR_MIN_STACK_SIZE
	.align		4
.L_7:
        /*0030*/ 	.byte	0x04, 0x12
        /*0032*/ 	.short	(.L_9 - .L_8)
	.align		4
.L_8:
        /*0034*/ 	.word	index@(_Z9hist_gmemPflPjiff)
        /*0038*/ 	.word	0x00000000
.L_9:


//--------------------- .nv.compat                --------------------------
	.section	.nv.compat,"",@"SHT_CUDA_COMPAT_INFO"
	.align	4
        /*0000*/ 	.byte	0x02, 0x09, 0x00, 0x00, 0x02, 0x02, 0x01, 0x00, 0x02, 0x05, 0x05, 0x00, 0x03, 0x07, 0x01, 0x01
        /*0010*/ 	.byte	0x02, 0x03, 0x00, 0x00, 0x02, 0x06, 0x01, 0x00, 0x04, 0x0b, 0x08, 0x00, 0x01, 0x00, 0x00, 0x00
        /*0020*/ 	.byte	0x00, 0x00, 0x00, 0x00


//--------------------- .nv.info._Z9hist_gmemPflPjiff --------------------------
	.section	.nv.info._Z9hist_gmemPflPjiff,"",@"SHT_CUDA_INFO"
	.sectionflags	@""
	.align	4


	//----- nvinfo : EIATTR_CUDA_API_VERSION
	.align		4
        /*0000*/ 	.byte	0x04, 0x37
        /*0002*/ 	.short	(.L_11 - .L_10)
.L_10:
        /*0004*/ 	.word	0x00000082


	//----- nvinfo : EIATTR_KPARAM_INFO
	.align		4
.L_11:
        /*0008*/ 	.byte	0x04, 0x17
        /*000a*/ 	.short	(.L_13 - .L_12)
.L_12:
        /*000c*/ 	.word	0x00000000
        /*0010*/ 	.short	0x0005
        /*0012*/ 	.short	0x0020
        /*0014*/ 	.byte	0x00, 0xf0, 0x11, 0x00


	//----- nvinfo : EIATTR_KPARAM_INFO
	.align		4
.L_13:
        /*0018*/ 	.byte	0x04, 0x17
        /*001a*/ 	.short	(.L_15 - .L_14)
.L_14:
        /*001c*/ 	.word	0x00000000
        /*0020*/ 	.short	0x0004
        /*0022*/ 	.short	0x001c
        /*0024*/ 	.byte	0x00, 0xf0, 0x11, 0x00


	//----- nvinfo : EIATTR_KPARAM_INFO
	.align		4
.L_15:
        /*0028*/ 	.byte	0x04, 0x17
        /*002a*/ 	.short	(.L_17 - .L_16)
.L_16:
        /*002c*/ 	.word	0x00000000
        /*0030*/ 	.short	0x0003
        /*0032*/ 	.short	0x0018
        /*0034*/ 	.byte	0x00, 0xf0, 0x11, 0x00


	//----- nvinfo : EIATTR_KPARAM_INFO
	.align		4
.L_17:
        /*0038*/ 	.byte	0x04, 0x17
        /*003a*/ 	.short	(.L_19 - .L_18)
.L_18:
        /*003c*/ 	.word	0x00000000
        /*0040*/ 	.short	0x0002
        /*0042*/ 	.short	0x0010
        /*0044*/ 	.byte	0x00, 0xf5, 0x21, 0x00


	//----- nvinfo : EIATTR_KPARAM_INFO
	.align		4
.L_19:
        /*0048*/ 	.byte	0x04, 0x17
        /*004a*/ 	.short	(.L_21 - .L_20)
.L_20:
        /*004c*/ 	.word	0x00000000
        /*0050*/ 	.short	0x0001
        /*0052*/ 	.short	0x0008
        /*0054*/ 	.byte	0x00, 0xf0, 0x21, 0x00


	//----- nvinfo : EIATTR_KPARAM_INFO
	.align		4
.L_21:
        /*0058*/ 	.byte	0x04, 0x17
        /*005a*/ 	.short	(.L_23 - .L_22)
.L_22:
        /*005c*/ 	.word	0x00000000
        /*0060*/ 	.short	0x0000
        /*0062*/ 	.short	0x0000
        /*0064*/ 	.byte	0x00, 0xf5, 0x21, 0x00


	//----- nvinfo : EIATTR_SPARSE_MMA_MASK
	.align		4
.L_23:
        /*0068*/ 	.byte	0x03, 0x50
        /*006a*/ 	.short	0x0000


	//----- nvinfo : EIATTR_MAXREG_COUNT
	.align		4
        /*006c*/ 	.byte	0x03, 0x1b
        /*006e*/ 	.short	0x00ff


	//----- nvinfo : EIATTR_NUM_BARRIERS
	.align		4
        /*0070*/ 	.byte	0x02, 0x4c
        /*0072*/ 	.byte	0x01
	.zero		1


	//----- nvinfo : EIATTR_MERCURY_ISA_VERSION
	.align		4
        /*0074*/ 	.byte	0x03, 0x5f
        /*0076*/ 	.short	0x0101


	//----- nvinfo : EIATTR_VRC_CTA_INIT_COUNT
	.align		4
        /*0078*/ 	.byte	0x02, 0x4a
	.zero		1
	.zero		1


	//----- nvinfo : EIATTR_EXIT_INSTR_OFFSETS
	.align		4
        /*007c*/ 	.byte	0x04, 0x1c
        /*007e*/ 	.short	(.L_25 - .L_24)


	//   ....[0]....
.L_24:
        /*0080*/ 	.word	0x00000f40


	//----- nvinfo : EIATTR_CRS_STACK_SIZE
	.align		4
.L_25:
        /*0084*/ 	.byte	0x04, 0x1e
        /*0086*/ 	.short	(.L_27 - .L_26)
.L_26:
        /*0088*/ 	.word	0x00000000


	//----- nvinfo : EIATTR_CBANK_PARAM_SIZE
	.align		4
.L_27:
        /*008c*/ 	.byte	0x03, 0x19
        /*008e*/ 	.short	0x0024


	//----- nvinfo : EIATTR_PARAM_CBANK
	.align		4
        /*0090*/ 	.byte	0x04, 0x0a
        /*0092*/ 	.short	(.L_29 - .L_28)
	.align		4
.L_28:
        /*0094*/ 	.word	index@(.nv.constant0._Z9hist_gmemPflPjiff)
        /*0098*/ 	.short	0x0380
        /*009a*/ 	.short	0x0024


	//----- nvinfo : EIATTR_SW_WAR
	.align		4
.L_29:
        /*009c*/ 	.byte	0x04, 0x36
        /*009e*/ 	.short	(.L_31 - .L_30)
.L_30:
        /*00a0*/ 	.word	0x00000008
.L_31:


//--------------------- .nv.callgraph             --------------------------
	.section	.nv.callgraph,"",@"SHT_CUDA_CALLGRAPH"
	.align	4
	.sectionentsize	8
	.align		4
        /*0000*/ 	.word	0x00000000
	.align		4
        /*0004*/ 	.word	0xffffffff
	.align		4
        /*0008*/ 	.word	0x00000000
	.align		4
        /*000c*/ 	.word	0xfffffffe
	.align		4
        /*0010*/ 	.word	0x00000000
	.align		4
        /*0014*/ 	.word	0xfffffffd
	.align		4
        /*0018*/ 	.word	0x00000000
	.align		4
        /*001c*/ 	.word	0xfffffffc


//--------------------- .text._Z9hist_gmemPflPjiff --------------------------
	.section	.text._Z9hist_gmemPflPjiff,"ax",@progbits
	.align	128
        .global         _Z9hist_gmemPflPjiff
        .type           _Z9hist_gmemPflPjiff,@function
        .size           _Z9hist_gmemPflPjiff,(.L_x_41 - _Z9hist_gmemPflPjiff)
        .other          _Z9hist_gmemPflPjiff,@"STO_CUDA_ENTRY STV_DEFAULT"
_Z9hist_gmemPflPjiff:
.text._Z9hist_gmemPflPjiff:
[----:B------:R-:W-:Y:S01]  /*0000*/  LDC R1, c[0x0][0x37c] ;  /* 0x0000df00ff017b82 */ /* 0x000fe20000000800 */
[----:B------:R-:W0:Y:S07]  /*0010*/  S2R R5, SR_TID.X ;  /* 0x0000000000057919 */ /* 0x000e2e0000002100 */
[----:B------:R-:W0:Y:S01]  /*0020*/  S2UR UR4, SR_CTAID.X ;  /* 0x00000000000479c3 */ /* 0x000e220000002500 */
[----:B------:R-:W1:Y:S01]  /*0030*/  LDCU.64 UR6, c[0x0][0x388] ;  /* 0x00007100ff0677ac */ /* 0x000e620008000a00 */
[----:B------:R-:W2:Y:S06]  /*0040*/  LDCU UR8, c[0x0][0x39c] ;  /* 0x00007380ff0877ac */ /* 0x000eac0008000800 */
[----:B------:R-:W0:Y:S01]  /*0050*/  LDC R6, c[0x0][0x360] ;  /* 0x0000d800ff067b82 */ /* 0x000e220000000800 */
[----:B------:R-:W3:Y:S01]  /*0060*/  LDCU UR5, c[0x0][0x370] ;  /* 0x00006e00ff0577ac */ /* 0x000ee20008000800 */
[----:B------:R-:W4:Y:S01]  /*0070*/  LDCU UR12, c[0x0][0x39c] ;  /* 0x00007380ff0c77ac */ /* 0x000f220008000800 */
[----:B------:R-:W0:Y:S01]  /*0080*/  LDCU UR9, c[0x0][0x398] ;  /* 0x00007300ff0977ac */ /* 0x000e220008000800 */
[----:B------:R-:W0:Y:S01]  /*0090*/  LDCU UR13, c[0x0][0x398] ;  /* 0x00007300ff0d77ac */ /* 0x000e220008000800 */
[----:B------:R-:W0:Y:S01]  /*00a0*/  LDCU.64 UR10, c[0x0][0x380] ;  /* 0x00007000ff0a77ac */ /* 0x000e220008000a00 */
[----:B------:R-:W0:Y:S02]  /*00b0*/  LDCU.64 UR14, c[0x0][0x388] ;  /* 0x00007100ff0e77ac */ /* 0x000e240008000a00 */
[----:B0-----:R-:W-:-:S02]  /*00c0*/  IMAD R5, R6, UR4, R5 ;  /* 0x0000000406057c24 */ /* 0x001fc4000f8e0205 */
[----:B---3--:R-:W-:-:S03]  /*00d0*/  IMAD R6, R6, UR5, RZ ;  /* 0x0000000506067c24 */ /* 0x008fc6000f8e02ff */
[----:B-1----:R-:W-:-:S04]  /*00e0*/  ISETP.GE.U32.AND P0, PT, R5, UR6, PT ;  /* 0x0000000605007c0c */ /* 0x002fc8000bf06070 */
[----:B------:R-:W-:-:S13]  /*00f0*/  ISETP.GE.AND.EX P0, PT, RZ, UR7, PT, P0 ;  /* 0x00000007ff007c0c */ /* 0x000fda000bf06300 */
[----:B--2-4-:R-:W-:Y:S05]  /*0100*/  @P0 BRA `(.L_x_0) ;  /* 0x0000000c00840947 */ /* 0x014fea0003800000 */
[----:B------:R-:W-:Y:S01]  /*0110*/  IADD3 R3, P1, PT, R6, R5, RZ ;  /* 0x0000000506037210 */ /* 0x000fe20007f3e0ff */
[----:B------:R-:W-:Y:S01]  /*0120*/  IMAD.MOV.U32 R8, RZ, RZ, RZ ;  /* 0x000000ffff087224 */ /* 0x000fe200078e00ff */
[----:B------:R-:W-:Y:S02]  /*0130*/  BSSY.RECONVERGENT B0, `(.L_x_1) ;  /* 0x0000025000007945 */ /* 0x000fe40003800200 */
[C---:B------:R-:W-:Y:S01]  /*0140*/  ISETP.GE.U32.AND P0, PT, R3.reuse, UR6, PT ;  /* 0x0000000603007c0c */ /* 0x040fe2000bf06070 */
[----:B------:R-:W-:Y:S01]  /*0150*/  IMAD.X R7, RZ, RZ, R8, P1 ;  /* 0x000000ffff077224 */ /* 0x000fe200008e0608 */
[----:B------:R-:W-:-:S04]  /*0160*/  ISETP.GT.U32.AND P1, PT, R3, UR6, PT ;  /* 0x0000000603007c0c */ /* 0x000fc8000bf24070 */
[C---:B------:R-:W-:Y:S02]  /*0170*/  ISETP.GE.U32.AND.EX P0, PT, R7.reuse, UR7, PT, P0 ;  /* 0x0000000707007c0c */ /* 0x040fe4000bf06100 */
[----:B------:R-:W-:Y:S02]  /*0180*/  ISETP.GT.U32.AND.EX P1, PT, R7, UR7, PT, P1 ;  /* 0x0000000707007c0c */ /* 0x000fe4000bf24110 */
[----:B------:R-:W-:Y:S02]  /*0190*/  SEL R23, RZ, 0x1, P0 ;  /* 0x00000001ff177807 */ /* 0x000fe40000000000 */
[----:B------:R-:W-:Y:S02]  /*01a0*/  SEL R0, R3, UR6, P1 ;  /* 0x0000000603007c07 */ /* 0x000fe40008800000 */
[----:B------:R-:W-:Y:S02]  /*01b0*/  SEL R2, R7, UR7, P1 ;  /* 0x0000000707027c07 */ /* 0x000fe40008800000 */
[----:B------:R-:W-:-:S04]  /*01c0*/  IADD3 R3, P0, P1, R0, -R3, -R23 ;  /* 0x8000000300037210 */ /* 0x000fc8000791e817 */
[----:B------:R-:W-:-:S04]  /*01d0*/  IADD3.X R2, PT, PT, R2, -0x1, ~R7, P0, P1 ;  /* 0xffffffff02027810 */ /* 0x000fc800007e2c07 */
[----:B------:R-:W-:-:S13]  /*01e0*/  ISETP.NE.U32.AND P0, PT, R2, RZ, PT ;  /* 0x000000ff0200720c */ /* 0x000fda0003f05070 */
[----:B------:R-:W-:Y:S05]  /*01f0*/  @P0 BRA `(.L_x_2) ;  /* 0x0000000000500947 */ /* 0x000fea0003800000 */
[----:B------:R-:W0:Y:S01]  /*0200*/  I2F.U32.RP R0, R6 ;  /* 0x0000000600007306 */ /* 0x000e220000209000 */
[----:B------:R-:W-:Y:S01]  /*0210*/  IMAD.MOV R7, RZ, RZ, -R6 ;  /* 0x000000ffff077224 */ /* 0x000fe200078e0a06 */
[----:B------:R-:W-:-:S06]  /*0220*/  ISETP.NE.U32.AND P2, PT, R6, RZ, PT ;  /* 0x000000ff0600720c */ /* 0x000fcc0003f45070 */
[----:B0-----:R-:W0:Y:S02]  /*0230*/  MUFU.RCP R0, R0 ;  /* 0x0000000000007308 */ /* 0x001e240000001000 */
[----:B0-----:R-:W-:-:S06]  /*0240*/  VIADD R10, R0, 0xffffffe ;  /* 0x0ffffffe000a7836 */ /* 0x001fcc0000000000 */
[----:B------:R0:W1:Y:S02]  /*0250*/  F2I.FTZ.U32.TRUNC.NTZ R11, R10 ;  /* 0x0000000a000b7305 */ /* 0x000064000021f000 */
[----:B0-----:R-:W-:Y:S02]  /*0260*/  IMAD.MOV.U32 R10, RZ, RZ, RZ ;  /* 0x000000ffff0a7224 */ /* 0x001fe400078e00ff */
[----:B-1----:R-:W-:-:S04]  /*0270*/  IMAD R7, R7, R11, RZ ;  /* 0x0000000b07077224 */ /* 0x002fc800078e02ff */
[----:B------:R-:W-:-:S06]  /*0280*/  IMAD.HI.U32 R2, R11, R7, R10 ;  /* 0x000000070b027227 */ /* 0x000fcc00078e000a */
[----:B------:R-:W-:-:S04]  /*0290*/  IMAD.HI.U32 R2, R2, R3, RZ ;  /* 0x0000000302027227 */ /* 0x000fc800078e00ff */
[----:B------:R-:W-:-:S04]  /*02a0*/  IMAD.MOV R4, RZ, RZ, -R2 ;  /* 0x000000ffff047224 */ /* 0x000fc800078e0a02 */
[----:B------:R-:W-:-:S05]  /*02b0*/  IMAD R3, R6, R4, R3 ;  /* 0x0000000406037224 */ /* 0x000fca00078e0203 */
[----:B------:R-:W-:-:S13]  /*02c0*/  ISETP.GE.U32.AND P0, PT, R3, R6, PT ;  /* 0x000000060300720c */ /* 0x000fda0003f06070 */
[----:B------:R-:W-:Y:S02]  /*02d0*/  @P0 IMAD.IADD R3, R3, 0x1, -R6 ;  /* 0x0000000103030824 */ /* 0x000fe400078e0a06 */
[----:B------:R-:W-:-:S03]  /*02e0*/  @P0 VIADD R2, R2, 0x1 ;  /* 0x0000000102020836 */ /* 0x000fc60000000000 */
[----:B------:R-:W-:Y:S01]  /*02f0*/  ISETP.GE.U32.AND P1, PT, R3, R6, PT ;  /* 0x000000060300720c */ /* 0x000fe20003f26070 */
[----:B------:R-:W-:-:S12]  /*0300*/  IMAD.MOV.U32 R3, RZ, RZ, RZ ;  /* 0x000000ffff037224 */ /* 0x000fd800078e00ff */
[----:B------:R-:W-:Y:S01]  /*0310*/  @P1 VIADD R2, R2, 0x1 ;  /* 0x0000000102021836 */ /* 0x000fe20000000000 */
[----:B------:R-:W-:Y:S01]  /*0320*/  @!P2 LOP3.LUT R2, RZ, R6, RZ, 0x33, !PT ;  /* 0x00000006ff02a212 */ /* 0x000fe200078e33ff */
[----:B------:R-:W-:Y:S06]  /*0330*/  BRA `(.L_x_3) ;  /* 0x0000000000107947 */ /* 0x000fec0003800000 */
.L_x_2:
[----:B------:R-:W-:-:S07]  /*0340*/  MOV R0, 0x360 ;  /* 0x0000036000007802 */ /* 0x000fce0000000f00 */
[----:B------:R-:W-:Y:S05]  /*0350*/  CALL.REL.NOINC `($__internal_0_$__cuda_sm20_div_u64) ;  /* 0x0000000800fc7944 */ /* 0x000fea0003c00000 */
[----:B------:R-:W-:Y:S02]  /*0360*/  IMAD.MOV.U32 R2, RZ, RZ, R4 ;  /* 0x000000ffff027224 */ /* 0x000fe400078e0004 */
[----:B------:R-:W-:-:S07]  /*0370*/  IMAD.MOV.U32 R3, RZ, RZ, R7 ;  /* 0x000000ffff037224 */ /* 0x000fce00078e0007 */
.L_x_3:
[----:B------:R-:W-:Y:S05]  /*0380*/  BSYNC.RECONVERGENT B0 ;  /* 0x0000000000007941 */ /* 0x000fea0003800200 */
.L_x_1:
[----:B------:R-:W-:Y:S01]  /*0390*/  IADD3 R23, P1, PT, R2, R23, RZ ;  /* 0x0000001702177210 */ /* 0x000fe20007f3e0ff */
[----:B------:R-:W0:Y:S01]  /*03a0*/  LDC R0, c[0x0][0x3a0] ;  /* 0x0000e800ff007b82 */ /* 0x000e220000000800 */
[----:B------:R-:W-:Y:S02]  /*03b0*/  BSSY B0, `(.L_x_4) ;  /* 0x0000035000007945 */ /* 0x000fe40003800000 */
[----:B------:R-:W-:Y:S01]  /*03c0*/  LOP3.LUT R2, R23, 0x3, RZ, 0xc0, !PT ;  /* 0x0000000317027812 */ /* 0x000fe200078ec0ff */
[----:B------:R-:W-:-:S03]  /*03d0*/  IMAD.X R22, RZ, RZ, R3, P1 ;  /* 0x000000ffff167224 */ /* 0x000fc600008e0603 */
[----:B------:R-:W-:Y:S01]  /*03e0*/  ISETP.NE.U32.AND P0, PT, R2, 0x3, PT ;  /* 0x000000030200780c */ /* 0x000fe20003f05070 */
[----:B------:R-:W1:Y:S03]  /*03f0*/  LDC.64 R10, c[0x0][0x358] ;  /* 0x0000d600ff0a7b82 */ /* 0x000e660000000a00 */
[----:B------:R-:W-:-:S13]  /*0400*/  ISETP.NE.AND.EX P0, PT, RZ, RZ, PT, P0 ;  /* 0x000000ffff00720c */ /* 0x000fda0003f05300 */
[----:B------:R-:W-:Y:S05]  /*0410*/  @!P0 BRA `(.L_x_5) ;  /* 0x0000000000b88947 */ /* 0x000fea0003800000 */
[----:B------:R-:W2:Y:S01]  /*0420*/  LDCU.64 UR4, c[0x0][0x380] ;  /* 0x00007000ff0477ac */ /* 0x000ea20008000a00 */
[----:B------:R-:W3:Y:S01]  /*0430*/  LDC R21, c[0x0][0x3a0] ;  /* 0x0000e800ff157b82 */ /* 0x000ee20000000800 */
[----:B------:R-:W-:Y:S02]  /*0440*/  VIADD R17, R23, 0x1 ;  /* 0x0000000117117836 */ /* 0x000fe40000000000 */
[----:B------:R-:W-:-:S03]  /*0450*/  IMAD.MOV.U32 R18, RZ, RZ, RZ ;  /* 0x000000ffff127224 */ /* 0x000fc600078e00ff */
[----:B------:R-:W-:Y:S02]  /*0460*/  LOP3.LUT R17, R17, 0x3, RZ, 0xc0, !PT ;  /* 0x0000000311117812 */ /* 0x000fe400078ec0ff */
[----:B------:R-:W4:Y:S01]  /*0470*/  LDC.64 R14, c[0x0][0x390] ;  /* 0x0000e400ff0e7b82 */ /* 0x000f220000000a00 */
[----:B--2---:R-:W-:-:S04]  /*0480*/  LEA R20, P0, R5, UR4, 0x2 ;  /* 0x0000000405147c11 */ /* 0x004fc8000f8010ff */
[----:B------:R-:W-:-:S09]  /*0490*/  LEA.HI.X R19, R5, UR5, R8, 0x2, P0 ;  /* 0x0000000505137c11 */ /* 0x000fd200080f1408 */
.L_x_10:
[----:B------:R-:W-:Y:S05]  /*04a0*/  YIELD ;  /* 0x0000000000007946 */ /* 0x000fea0003800000 */
[----:B-1----:R-:W-:Y:S01]  /*04b0*/  R2UR UR4, R10 ;  /* 0x000000000a0472ca */ /* 0x002fe200000e0000 */
[----:B------:R-:W-:Y:S01]  /*04c0*/  IMAD.MOV.U32 R12, RZ, RZ, R20 ;  /* 0x000000ffff0c7224 */ /* 0x000fe200078e0014 */
[----:B------:R-:W-:Y:S01]  /*04d0*/  R2UR UR5, R11 ;  /* 0x000000000b0572ca */ /* 0x000fe200000e0000 */
[----:B------:R-:W-:-:S12]  /*04e0*/  IMAD.MOV.U32 R13, RZ, RZ, R19 ;  /* 0x000000ffff0d7224 */ /* 0x000fd800078e0013 */
[----:B------:R-:W2:Y:S01]  /*04f0*/  LDG.E R3, desc[UR4][R12.64] ;  /* 0x000000040c037981 */ /* 0x000ea2000c1e1900 */
[----:B---3--:R-:W1:Y:S01]  /*0500*/  MUFU.RCP R2, R21 ;  /* 0x0000001500027308 */ /* 0x008e620000001000 */
[----:B------:R-:W-:Y:S01]  /*0510*/  IADD3 R17, P0, PT, R17, -0x1, RZ ;  /* 0xffffffff11117810 */ /* 0x000fe20007f1e0ff */
[----:B------:R-:W-:Y:S03]  /*0520*/  BSSY.RECONVERGENT B1, `(.L_x_6) ;  /* 0x000000e000017945 */ /* 0x000fe60003800200 */
[----:B------:R-:W-:Y:S02]  /*0530*/  IADD3.X R18, PT, PT, R18, -0x1, RZ, P0, !PT ;  /* 0xffffffff12127810 */ /* 0x000fe400007fe4ff */
[----:B------:R-:W-:-:S04]  /*0540*/  ISETP.NE.U32.AND P0, PT, R17, RZ, PT ;  /* 0x000000ff1100720c */ /* 0x000fc80003f05070 */
[----:B------:R-:W-:Y:S01]  /*0550*/  ISETP.NE.AND.EX P0, PT, R18, RZ, PT, P0 ;  /* 0x000000ff1200720c */ /* 0x000fe20003f05300 */
[----:B-1----:R-:W-:-:S04]  /*0560*/  FFMA R7, R2, -R21, 1 ;  /* 0x3f80000002077423 */ /* 0x002fc80000000815 */
[----:B------:R-:W-:Y:S01]  /*0570*/  FFMA R2, R2, R7, R2 ;  /* 0x0000000702027223 */ /* 0x000fe20000000002 */
[----:B--2---:R-:W-:-:S04]  /*0580*/  FADD R3, R3, -UR8 ;  /* 0x8000000803037e21 */ /* 0x004fc80008000000 */
[----:B------:R-:W1:Y:S01]  /*0590*/  FCHK P1, R3, R21 ;  /* 0x0000001503007302 */ /* 0x000e620000020000 */
[----:B------:R-:W-:-:S04]  /*05a0*/  FFMA R4, R3, R2, RZ ;  /* 0x0000000203047223 */ /* 0x000fc800000000ff */
[----:B------:R-:W-:-:S04]  /*05b0*/  FFMA R7, R4, -R21, R3 ;  /* 0x8000001504077223 */ /* 0x000fc80000000003 */
[----:B------:R-:W-:Y:S01]  /*05c0*/  FFMA R2, R2, R7, R4 ;  /* 0x0000000702027223 */ /* 0x000fe20000000004 */
[----:B-1----:R-:W-:Y:S06]  /*05d0*/  @!P1 BRA `(.L_x_7) ;  /* 0x0000000000089947 */ /* 0x002fec0003800000 */
[----:B------:R-:W-:-:S07]  /*05e0*/  MOV R4, 0x600 ;  /* 0x0000060000047802 */ /* 0x000fce0000000f00 */
[----:B0---4-:R-:W-:Y:S05]  /*05f0*/  CALL.REL.NOINC `($__internal_1_$__cuda_sm3x_div_rn_noftz_f32_slowpath) ;  /* 0x0000000c005c7944 */ /* 0x011fea0003c00000 */
.L_x_7:
[----:B------:R-:W-:Y:S05]  /*0600*/  BSYNC.RECONVERGENT B1 ;  /* 0x0000000000017941 */ /* 0x000fea0003800200 */
.L_x_6:
[----:B------:R-:W1:Y:S01]  /*0610*/  F2I.TRUNC.NTZ R3, R2 ;  /* 0x0000000200037305 */ /* 0x000e62000020f100 */
[----:B------:R-:W-:Y:S01]  /*0620*/  BSSY.RECONVERGENT B1, `(.L_x_8) ;  /* 0x0000008000017945 */ /* 0x000fe20003800200 */
[----:B-1----:R-:W-:-:S13]  /*0630*/  ISETP.GE.AND P1, PT, R3, UR9, PT ;  /* 0x0000000903007c0c */ /* 0x002fda000bf26270 */
[----:B------:R-:W-:Y:S05]  /*0640*/  @P1 BRA `(.L_x_9) ;  /* 0x0000000000141947 */ /* 0x000fea0003800000 */
[----:B------:R-:W-:Y:S01]  /*0650*/  R2UR UR4, R10 ;  /* 0x000000000a0472ca */ /* 0x000fe200000e0000 */
[----:B----4-:R-:W-:Y:S01]  /*0660*/  IMAD.WIDE R2, R3, 0x4, R14 ;  /* 0x0000000403027825 */ /* 0x010fe200078e020e */
[----:B------:R-:W-:-:S03]  /*0670*/  R2UR UR5, R11 ;  /* 0x000000000b0572ca */ /* 0x000fc600000e0000 */
[----:B------:R-:W-:-:S10]  /*0680*/  IMAD.MOV.U32 R7, RZ, RZ, 0x1 ;  /* 0x00000001ff077424 */ /* 0x000fd400078e00ff */
[----:B------:R1:W-:Y:S02]  /*0690*/  REDG.E.ADD.STRONG.GPU desc[UR4][R2.64], R7 ;  /* 0x000000070200798e */ /* 0x0003e4000c12e104 */
.L_x_9:
[----:B------:R-:W-:Y:S05]  /*06a0*/  BSYNC.RECONVERGENT B1 ;  /* 0x0000000000017941 */ /* 0x000fea0003800200 */
.L_x_8:
[C---:B------:R-:W-:Y:S02]  /*06b0*/  IADD3 R5, P1, PT, R6.reuse, R5, RZ ;  /* 0x0000000506057210 */ /* 0x040fe40007f3e0ff */
[----:B------:R-:W-:-:S03]  /*06c0*/  LEA R20, P2, R6, R20, 0x2 ;  /* 0x0000001406147211 */ /* 0x000fc600078410ff */
[----:B------:R-:W-:Y:S01]  /*06d0*/  IMAD.X R8, RZ, RZ, R8, P1 ;  /* 0x000000ffff087224 */ /* 0x000fe200008e0608 */
[----:B------:R-:W-:Y:S01]  /*06e0*/  LEA.HI.X R19, R6, R19, RZ, 0x2, P2 ;  /* 0x0000001306137211 */ /* 0x000fe200010f14ff */
[----:B------:R-:W-:Y:S08]  /*06f0*/  @P0 BRA `(.L_x_10) ;  /* 0xfffffffc00680947 */ /* 0x000ff0000383ffff */
.L_x_5:
[----:B------:R-:W-:Y:S05]  /*0700*/  BSYNC B0 ;  /* 0x0000000000007941 */ /* 0x000fea0003800000 */
.L_x_4:
[----:B------:R-:W-:-:S04]  /*0710*/  ISETP.GE.U32.AND P0, PT, R23, 0x3, PT ;  /* 0x000000031700780c */ /* 0x000fc80003f06070 */
[----:B------:R-:W-:-:S13]  /*0720*/  ISETP.GE.U32.AND.EX P0, PT, R22, RZ, PT, P0 ;  /* 0x000000ff1600720c */ /* 0x000fda0003f06100 */
[----:B------:R-:W-:Y:S05]  /*0730*/  @!P0 BRA `(.L_x_0) ;  /* 0x0000000400f88947 */ /* 0x000fea0003800000 */
[----:B------:R-:W2:Y:S01]  /*0740*/  LDC R17, c[0x0][0x3a0] ;  /* 0x0000e800ff117b82 */ /* 0x000ea20000000800 */
[----:B------:R-:W-:Y:S01]  /*0750*/  IMAD.SHL.U32 R18, R6, 0x4, RZ ;  /* 0x0000000406127824 */ /* 0x000fe200078e00ff */
[----:B------:R-:W-:-:S06]  /*0760*/  SHF.R.U32.HI R19, RZ, 0x1e, R6 ;  /* 0x0000001eff137819 */ /* 0x000fcc0000011606 */
[----:B----4-:R-:W3:Y:S02]  /*0770*/  LDC.64 R14, c[0x0][0x390] ;  /* 0x0000e400ff0e7b82 */ /* 0x010ee40000000a00 */
.L_x_27:
[----:B------:R-:W-:Y:S05]  /*0780*/  YIELD ;  /* 0x0000000000007946 */ /* 0x000fea0003800000 */
[----:B-1----:R-:W-:Y:S02]  /*0790*/  R2UR UR4, R10 ;  /* 0x000000000a0472ca */ /* 0x002fe400000e0000 */
[----:B------:R-:W-:Y:S02]  /*07a0*/  R2UR UR5, R11 ;  /* 0x000000000b0572ca */ /* 0x000fe400000e0000 */
[----:B------:R-:W-:-:S04]  /*07b0*/  LEA R20, P0, R5, UR10, 0x2 ;  /* 0x0000000a05147c11 */ /* 0x000fc8000f8010ff */
[----:B------:R-:W-:-:S07]  /*07c0*/  LEA.HI.X R21, R5, UR11, R8, 0x2, P0 ;  /* 0x0000000b05157c11 */ /* 0x000fce00080f1408 */
[----:B------:R-:W4:Y:S01]  /*07d0*/  LDG.E R2, desc[UR4][R20.64] ;  /* 0x0000000414027981 */ /* 0x000f22000c1e1900 */
[----:B--2---:R-:W1:Y:S01]  /*07e0*/  MUFU.RCP R4, R17 ;  /* 0x0000001100047308 */ /* 0x004e620000001000 */
[----:B------:R-:W-:Y:S01]  /*07f0*/  BSSY.RECONVERGENT B0, `(.L_x_11) ;  /* 0x000000c000007945 */ /* 0x000fe20003800200 */
[----:B-1----:R-:W-:Y:S01]  /*0800*/  FFMA R3, R4, -R17, 1 ;  /* 0x3f80000004037423 */ /* 0x002fe20000000811 */
[----:B----4-:R-:W-:-:S03]  /*0810*/  FADD R6, R2, -UR12 ;  /* 0x8000000c02067e21 */ /* 0x010fc60008000000 */
[----:B------:R-:W-:Y:S02]  /*0820*/  FFMA R2, R4, R3, R4 ;  /* 0x0000000304027223 */ /* 0x000fe40000000004 */
[----:B------:R-:W1:Y:S02]  /*0830*/  FCHK P0, R6, R17 ;  /* 0x0000001106007302 */ /* 0x000e640000000000 */
[----:B------:R-:W-:-:S04]  /*0840*/  FFMA R3, R2, R6, RZ ;  /* 0x0000000602037223 */ /* 0x000fc800000000ff */
[----:B------:R-:W-:-:S04]  /*0850*/  FFMA R4, R3, -R17, R6 ;  /* 0x8000001103047223 */ /* 0x000fc80000000006 */
[----:B------:R-:W-:Y:S01]  /*0860*/  FFMA R2, R2, R4, R3 ;  /* 0x0000000402027223 */ /* 0x000fe20000000003 */
[----:B-1----:R-:W-:Y:S06]  /*0870*/  @!P0 BRA `(.L_x_12) ;  /* 0x00000000000c8947 */ /* 0x002fec0003800000 */
[----:B------:R-:W-:Y:S01]  /*0880*/  IMAD.MOV.U32 R3, RZ, RZ, R6 ;  /* 0x000000ffff037224 */ /* 0x000fe200078e0006 */
[----:B------:R-:W-:-:S07]  /*0890*/  MOV R4, 0x8b0 ;  /* 0x000008b000047802 */ /* 0x000fce0000000f00 */
[----:B0--3--:R-:W-:Y:S05]  /*08a0*/  CALL.REL.NOINC `($__internal_1_$__cuda_sm3x_div_rn_noftz_f32_slowpath) ;  /* 0x0000000800b07944 */ /* 0x009fea0003c00000 */
.L_x_12:
[----:B------:R-:W-:Y:S05]  /*08b0*/  BSYNC.RECONVERGENT B0 ;  /* 0x0000000000007941 */ /* 0x000fea0003800200 */
.L_x_11:
[----:B------:R-:W1:Y:S01]  /*08c0*/  F2I.TRUNC.NTZ R3, R2 ;  /* 0x0000000200037305 */ /* 0x000e62000020f100 */
[----:B------:R-:W-:Y:S01]  /*08d0*/  BSSY.RECONVERGENT B0, `(.L_x_13) ;  /* 0x0000008000007945 */ /* 0x000fe20003800200 */
[----:B-1----:R-:W-:-:S13]  /*08e0*/  ISETP.GE.AND P0, PT, R3, UR13, PT ;  /* 0x0000000d03007c0c */ /* 0x002fda000bf06270 */
[----:B------:R-:W-:Y:S05]  /*08f0*/  @P0 BRA `(.L_x_14) ;  /* 0x0000000000140947 */ /* 0x000fea0003800000 */
[----:B------:R-:W-:Y:S01]  /*0900*/  R2UR UR4, R10 ;  /* 0x000000000a0472ca */ /* 0x000fe200000e0000 */
[----:B---3--:R-:W-:Y:S01]  /*0910*/  IMAD.WIDE R2, R3, 0x4, R14 ;  /* 0x0000000403027825 */ /* 0x008fe200078e020e */
[----:B------:R-:W-:-:S03]  /*0920*/  R2UR UR5, R11 ;  /* 0x000000000b0572ca */ /* 0x000fc600000e0000 */
[----:B------:R-:W-:-:S10]  /*0930*/  IMAD.MOV.U32 R7, RZ, RZ, 0x1 ;  /* 0x00000001ff077424 */ /* 0x000fd400078e00ff */
[----:B------:R1:W-:Y:S02]  /*0940*/  REDG.E.ADD.STRONG.GPU desc[UR4][R2.64], R7 ;  /* 0x000000070200798e */ /* 0x0003e4000c12e104 */
.L_x_14:
[----:B------:R-:W-:Y:S05]  /*0950*/  BSYNC.RECONVERGENT B0 ;  /* 0x0000000000007941 */ /* 0x000fea0003800200 */
.L_x_13:
[----:B------:R-:W-:Y:S02]  /*0960*/  R2UR UR4, R10 ;  /* 0x000000000a0472ca */ /* 0x000fe400000e0000 */
[----:B------:R-:W-:Y:S02]  /*0970*/  R2UR UR5, R11 ;  /* 0x000000000b0572ca */ /* 0x000fe400000e0000 */
[----:B------:R-:W-:-:S05]  /*0980*/  IADD3 R20, P0, PT, R18, R20, RZ ;  /* 0x0000001412147210 */ /* 0x000fca0007f1e0ff */
[----:B------:R-:W-:-:S06]  /*0990*/  IMAD.X R21, R19, 0x1, R21, P0 ;  /* 0x0000000113157824 */ /* 0x000fcc00000e0615 */
[----:B-1----:R-:W2:Y:S01]  /*09a0*/  LDG.E R2, desc[UR4][R20.64] ;  /* 0x0000000414027981 */ /* 0x002ea2000c1e1900 */
[----:B------:R-:W1:Y:S01]  /*09b0*/  MUFU.RCP R4, R17 ;  /* 0x0000001100047308 */ /* 0x000e620000001000 */
[----:B------:R-:W-:Y:S01]  /*09c0*/  BSSY.RECONVERGENT B0, `(.L_x_15) ;  /* 0x000000c000007945 */ /* 0x000fe20003800200 */
[----:B-1----:R-:W-:Y:S01]  /*09d0*/  FFMA R3, R4, -R17, 1 ;  /* 0x3f80000004037423 */ /* 0x002fe20000000811 */
[----:B--2---:R-:W-:-:S03]  /*09e0*/  FADD R6, R2, -UR12 ;  /* 0x8000000c02067e21 */ /* 0x004fc60008000000 */
        /* <DEDUP_REMOVED lines=9> */
.L_x_16:
[----:B------:R-:W-:Y:S05]  /*0a80*/  BSYNC.RECONVERGENT B0 ;  /* 0x0000000000007941 */ /* 0x000fea0003800200 */
.L_x_15:
        /* <DEDUP_REMOVED lines=9> */
.L_x_18:
[----:B------:R-:W-:Y:S05]  /*0b20*/  BSYNC.RECONVERGENT B0 ;  /* 0x0000000000007941 */ /* 0x000fea0003800200 */
.L_x_17:
        /* <DEDUP_REMOVED lines=18> */
.L_x_20:
[----:B------:R-:W-:Y:S05]  /*0c50*/  BSYNC.RECONVERGENT B0 ;  /* 0x0000000000007941 */ /* 0x000fea0003800200 */
.L_x_19:
        /* <DEDUP_REMOVED lines=9> */
.L_x_22:
[----:B------:R-:W-:Y:S05]  /*0cf0*/  BSYNC.RECONVERGENT B0 ;  /* 0x0000000000007941 */ /* 0x000fea0003800200 */
.L_x_21:
[----:B------:R-:W-:Y:S02]  /*0d00*/  R2UR UR4, R10 ;  /* 0x000000000a0472ca */ /* 0x000fe400000e0000 */
[----:B------:R-:W-:Y:S02]  /*0d10*/  R2UR UR5, R11 ;  /* 0x000000000b0572ca */ /* 0x000fe400000e0000 */
[----:B------:R-:W-:-:S05]  /*0d20*/  IADD3 R6, P0, PT, R18, R20, RZ ;  /* 0x0000001412067210 */ /* 0x000fca0007f1e0ff */
[----:B-1----:R-:W-:-:S06]  /*0d30*/  IMAD.X R7, R19, 0x1, R21, P0 ;  /* 0x0000000113077824 */ /* 0x002fcc00000e0615 */
[----:B------:R-:W2:Y:S01]  /*0d40*/  LDG.E R6, desc[UR4][R6.64] ;  /* 0x0000000406067981 */ /* 0x000ea2000c1e1900 */
[----:B------:R-:W1:Y:S01]  /*0d50*/  MUFU.RCP R2, R17 ;  /* 0x0000001100027308 */ /* 0x000e620000001000 */
[----:B------:R-:W-:Y:S01]  /*0d60*/  BSSY.RECONVERGENT B0, `(.L_x_23) ;  /* 0x000000c000007945 */ /* 0x000fe20003800200 */
        /* <DEDUP_REMOVED lines=8> */
[----:B------:R-:W-:Y:S01]  /*0df0*/  IMAD.MOV.U32 R3, RZ, RZ, R12 ;  /* 0x000000ffff037224 */ /* 0x000fe200078e000c */
[----:B------:R-:W-:-:S07]  /*0e00*/  MOV R4, 0xe20 ;  /* 0x00000e2000047802 */ /* 0x000fce0000000f00 */
[----:B0--3--:R-:W-:Y:S05]  /*0e10*/  CALL.REL.NOINC `($__internal_1_$__cuda_sm3x_div_rn_noftz_f32_slowpath) ;  /* 0x0000000400547944 */ /* 0x009fea0003c00000 */
.L_x_24:
[----:B------:R-:W-:Y:S05]  /*0e20*/  BSYNC.RECONVERGENT B0 ;  /* 0x0000000000007941 */ /* 0x000fea0003800200 */
.L_x_23:
        /* <DEDUP_REMOVED lines=9> */
.L_x_26:
[----:B------:R-:W-:Y:S05]  /*0ec0*/  BSYNC.RECONVERGENT B0 ;  /* 0x0000000000007941 */ /* 0x000fea0003800200 */
.L_x_25:
[----:B------:R-:W-:-:S05]  /*0ed0*/  IADD3 R5, P0, PT, R18, R5, RZ ;  /* 0x0000000512057210 */ /* 0x000fca0007f1e0ff */
[----:B------:R-:W-:Y:S01]  /*0ee0*/  IMAD.X R8, R19, 0x1, R8, P0 ;  /* 0x0000000113087824 */ /* 0x000fe200000e0608 */
[----:B------:R-:W-:-:S04]  /*0ef0*/  ISETP.GE.U32.AND P0, PT, R5, UR14, PT ;  /* 0x0000000e05007c0c */ /* 0x000fc8000bf06070 */
[----:B------:R-:W-:-:S13]  /*0f00*/  ISETP.GE.AND.EX P0, PT, R8, UR15, PT, P0 ;  /* 0x0000000f08007c0c */ /* 0x000fda000bf06300 */
[----:B------:R-:W-:Y:S05]  /*0f10*/  @!P0 BRA `(.L_x_27) ;  /* 0xfffffff800188947 */ /* 0x000fea000383ffff */
.L_x_0:
[----:B------:R-:W-:Y:S05]  /*0f20*/  WARPSYNC.ALL ;  /* 0x0000000000007948 */ /* 0x000fea0003800000 */
[----:B------:R-:W-:Y:S06]  /*0f30*/  BAR.SYNC.DEFER_BLOCKING 0x0 ;  /* 0x0000000000007b1d */ /* 0x000fec0000010000 */
[----:B------:R-:W-:Y:S05]  /*0f40*/  EXIT ;  /* 0x000000000000794d */ /* 0x000fea0003800000 */
        .weak           $__internal_0_$__cuda_sm20_div_u64
        .type           $__internal_0_$__cuda_sm20_div_u64,@function
        .size           $__internal_0_$__cuda_sm20_div_u64,($__internal_1_$__cuda_sm3x_div_rn_noftz_f32_slowpath - $__internal_0_$__cuda_sm20_div_u64)
$__internal_0_$__cuda_sm20_div_u64:
[----:B------:R-:W-:-:S04]  /*0f50*/  IMAD.MOV.U32 R7, RZ, RZ, RZ ;  /* 0x000000ffff077224 */ /* 0x000fc800078e00ff */
[----:B------:R-:W0:Y:S08]  /*0f60*/  I2F.U64.RP R4, R6 ;  /* 0x0000000600047312 */ /* 0x000e300000309000 */
[----:B0-----:R-:W0:Y:S02]  /*0f70*/  MUFU.RCP R4, R4 ;  /* 0x0000000400047308 */ /* 0x001e240000001000 */
[----:B0-----:R-:W-:-:S06]  /*0f80*/  VIADD R10, R4, 0x1ffffffe ;  /* 0x1ffffffe040a7836 */ /* 0x001fcc0000000000 */
[----:B------:R-:W0:Y:S02]  /*0f90*/  F2I.U64.TRUNC R10, R10 ;  /* 0x0000000a000a7311 */ /* 0x000e24000020d800 */
[----:B0-----:R-:W-:-:S04]  /*0fa0*/  IMAD.WIDE.U32 R12, R10, R6, RZ ;  /* 0x000000060a0c7225 */ /* 0x001fc800078e00ff */
[----:B------:R-:W-:Y:S01]  /*0fb0*/  IMAD R13, R11, R6, R13 ;  /* 0x000000060b0d7224 */ /* 0x000fe200078e020d */
[----:B------:R-:W-:-:S05]  /*0fc0*/  IADD3 R9, P0, PT, RZ, -R12, RZ ;  /* 0x8000000cff097210 */ /* 0x000fca0007f1e0ff */
[----:B------:R-:W-:-:S04]  /*0fd0*/  IMAD.HI.U32 R12, R10, R9, RZ ;  /* 0x000000090a0c7227 */ /* 0x000fc800078e00ff */
[----:B------:R-:W-:Y:S02]  /*0fe0*/  IMAD.X R15, RZ, RZ, ~R13, P0 ;  /* 0x000000ffff0f7224 */ /* 0x000fe400000e0e0d */
[----:B------:R-:W-:Y:S02]  /*0ff0*/  IMAD.MOV.U32 R13, RZ, RZ, R10 ;  /* 0x000000ffff0d7224 */ /* 0x000fe400078e000a */
[-C--:B------:R-:W-:Y:S02]  /*1000*/  IMAD R7, R11, R15.reuse, RZ ;  /* 0x0000000f0b077224 */ /* 0x080fe400078e02ff */
[----:B------:R-:W-:-:S04]  /*1010*/  IMAD.WIDE.U32 R12, P0, R10, R15, R12 ;  /* 0x0000000f0a0c7225 */ /* 0x000fc8000780000c */
[----:B------:R-:W-:-:S04]  /*1020*/  IMAD.HI.U32 R15, R11, R15, RZ ;  /* 0x0000000f0b0f7227 */ /* 0x000fc800078e00ff */
[----:B------:R-:W-:-:S04]  /*1030*/  IMAD.HI.U32 R12, P1, R11, R9, R12 ;  /* 0x000000090b0c7227 */ /* 0x000fc8000782000c */
[----:B------:R-:W-:Y:S01]  /*1040*/  IMAD.X R4, R15, 0x1, R11, P0 ;  /* 0x000000010f047824 */ /* 0x000fe200000e060b */
[----:B------:R-:W-:-:S04]  /*1050*/  IADD3 R13, P2, PT, R7, R12, RZ ;  /* 0x0000000c070d7210 */ /* 0x000fc80007f5e0ff */
[----:B------:R-:W-:Y:S01]  /*1060*/  IADD3.X R7, PT, PT, RZ, RZ, R4, P2, P1 ;  /* 0x000000ffff077210 */ /* 0x000fe200017e2404 */
[----:B------:R-:W-:-:S03]  /*1070*/  IMAD.WIDE.U32 R10, R13, R6, RZ ;  /* 0x000000060d0a7225 */ /* 0x000fc600078e00ff */
[----:B------:R-:W-:Y:S01]  /*1080*/  IADD3 R9, P0, PT, RZ, -R10, RZ ;  /* 0x8000000aff097210 */ /* 0x000fe20007f1e0ff */
[----:B------:R-:W-:Y:S02]  /*1090*/  IMAD R10, R7, R6, R11 ;  /* 0x00000006070a7224 */ /* 0x000fe400078e020b */
[----:B------:R-:W-:Y:S02]  /*10a0*/  IMAD.MOV.U32 R11, RZ, RZ, RZ ;  /* 0x000000ffff0b7224 */ /* 0x000fe400078e00ff */
[----:B------:R-:W-:-:S04]  /*10b0*/  IMAD.HI.U32 R12, R13, R9, RZ ;  /* 0x000000090d0c7227 */ /* 0x000fc800078e00ff */
[----:B------:R-:W-:-:S04]  /*10c0*/  IMAD.X R10, RZ, RZ, ~R10, P0 ;  /* 0x000000ffff0a7224 */ /* 0x000fc800000e0e0a */
[----:B------:R-:W-:-:S04]  /*10d0*/  IMAD.WIDE.U32 R12, P0, R13, R10, R12 ;  /* 0x0000000a0d0c7225 */ /* 0x000fc8000780000c */
[C---:B------:R-:W-:Y:S02]  /*10e0*/  IMAD R4, R7.reuse, R10, RZ ;  /* 0x0000000a07047224 */ /* 0x040fe400078e02ff */
[----:B------:R-:W-:-:S04]  /*10f0*/  IMAD.HI.U32 R9, P1, R7, R9, R12 ;  /* 0x0000000907097227 */ /* 0x000fc8000782000c */
[----:B------:R-:W-:Y:S01]  /*1100*/  IMAD.HI.U32 R10, R7, R10, RZ ;  /* 0x0000000a070a7227 */ /* 0x000fe200078e00ff */
[----:B------:R-:W-:-:S03]  /*1110*/  IADD3 R9, P2, PT, R4, R9, RZ ;  /* 0x0000000904097210 */ /* 0x000fc60007f5e0ff */
[----:B------:R-:W-:Y:S02]  /*1120*/  IMAD.X R7, R10, 0x1, R7, P0 ;  /* 0x000000010a077824 */ /* 0x000fe400000e0607 */
[----:B------:R-:W-:-:S03]  /*1130*/  IMAD.HI.U32 R10, R9, R3, RZ ;  /* 0x00000003090a7227 */ /* 0x000fc600078e00ff */
[----:B------:R-:W-:Y:S01]  /*1140*/  IADD3.X R7, PT, PT, RZ, RZ, R7, P2, P1 ;  /* 0x000000ffff077210 */ /* 0x000fe200017e2407 */
[----:B------:R-:W-:-:S04]  /*1150*/  IMAD.WIDE.U32 R10, R9, R2, R10 ;  /* 0x00000002090a7225 */ /* 0x000fc800078e000a */
[C---:B------:R-:W-:Y:S02]  /*1160*/  IMAD R9, R7.reuse, R2, RZ ;  /* 0x0000000207097224 */ /* 0x040fe400078e02ff */
[----:B------:R-:W-:-:S04]  /*1170*/  IMAD.HI.U32 R10, P0, R7, R3, R10 ;  /* 0x00000003070a7227 */ /* 0x000fc8000780000a */
[----:B------:R-:W-:Y:S01]  /*1180*/  IMAD.HI.U32 R4, R7, R2, RZ ;  /* 0x0000000207047227 */ /* 0x000fe200078e00ff */
[----:B------:R-:W-:-:S03]  /*1190*/  IADD3 R7, P1, PT, R9, R10, RZ ;  /* 0x0000000a09077210 */ /* 0x000fc60007f3e0ff */
[----:B------:R-:W-:Y:S02]  /*11a0*/  IMAD.X R4, RZ, RZ, R4, P0 ;  /* 0x000000ffff047224 */ /* 0x000fe400000e0604 */
[----:B------:R-:W-:-:S04]  /*11b0*/  IMAD.WIDE.U32 R10, R7, R6, RZ ;  /* 0x00000006070a7225 */ /* 0x000fc800078e00ff */
[----:B------:R-:W-:Y:S01]  /*11c0*/  IMAD.X R9, RZ, RZ, R4, P1 ;  /* 0x000000ffff097224 */ /* 0x000fe200008e0604 */
[----:B------:R-:W-:-:S03]  /*11d0*/  IADD3 R3, P0, PT, -R10, R3, RZ ;  /* 0x000000030a037210 */ /* 0x000fc60007f1e1ff */
[----:B------:R-:W-:-:S04]  /*11e0*/  IMAD R11, R9, R6, R11 ;  /* 0x00000006090b7224 */ /* 0x000fc800078e020b */
[----:B------:R-:W-:Y:S01]  /*11f0*/  IMAD.X R13, R2, 0x1, ~R11, P0 ;  /* 0x00000001020d7824 */ /* 0x000fe200000e0e0b */
[----:B------:R-:W-:Y:S02]  /*1200*/  ISETP.GE.U32.AND P0, PT, R3, R6, PT ;  /* 0x000000060300720c */ /* 0x000fe40003f06070 */
[----:B------:R-:W-:Y:S02]  /*1210*/  IADD3 R2, P2, PT, R7, 0x1, RZ ;  /* 0x0000000107027810 */ /* 0x000fe40007f5e0ff */
[-C--:B------:R-:W-:Y:S02]  /*1220*/  IADD3 R11, P1, PT, -R6, R3.reuse, RZ ;  /* 0x00000003060b7210 */ /* 0x080fe40007f3e1ff */
[C---:B------:R-:W-:Y:S01]  /*1230*/  ISETP.GE.U32.AND.EX P0, PT, R13.reuse, RZ, PT, P0 ;  /* 0x000000ff0d00720c */ /* 0x040fe20003f06100 */
[----:B------:R-:W-:Y:S01]  /*1240*/  IMAD.X R4, RZ, RZ, R9, P2 ;  /* 0x000000ffff047224 */ /* 0x000fe200010e0609 */
[----:B------:R-:W-:Y:S02]  /*1250*/  IADD3.X R10, PT, PT, R13, -0x1, RZ, P1, !PT ;  /* 0xffffffff0d0a7810 */ /* 0x000fe40000ffe4ff */
[----:B------:R-:W-:-:S02]  /*1260*/  SEL R11, R11, R3, P0 ;  /* 0x000000030b0b7207 */ /* 0x000fc40000000000 */
[----:B------:R-:W-:Y:S02]  /*1270*/  SEL R3, R2, R7, P0 ;  /* 0x0000000702037207 */ /* 0x000fe40000000000 */
[----:B------:R-:W-:Y:S02]  /*1280*/  SEL R7, R10, R13, P0 ;  /* 0x0000000d0a077207 */ /* 0x000fe40000000000 */
[----:B------:R-:W-:Y:S02]  /*1290*/  SEL R2, R4, R9, P0 ;  /* 0x0000000904027207 */ /* 0x000fe40000000000 */
[----:B------:R-:W-:Y:S02]  /*12a0*/  ISETP.GE.U32.AND P0, PT, R11, R6, PT ;  /* 0x000000060b00720c */ /* 0x000fe40003f06070 */
[----:B------:R-:W-:Y:S02]  /*12b0*/  IADD3 R4, P2, PT, R3, 0x1, RZ ;  /* 0x0000000103047810 */ /* 0x000fe40007f5e0ff */
[----:B------:R-:W-:-:S02]  /*12c0*/  ISETP.GE.U32.AND.EX P0, PT, R7, RZ, PT, P0 ;  /* 0x000000ff0700720c */ /* 0x000fc40003f06100 */
[----:B------:R-:W-:Y:S01]  /*12d0*/  ISETP.NE.U32.AND P1, PT, R6, RZ, PT ;  /* 0x000000ff0600720c */ /* 0x000fe20003f25070 */
[----:B------:R-:W-:Y:S01]  /*12e0*/  IMAD.X R7, RZ, RZ, R2, P2 ;  /* 0x000000ffff077224 */ /* 0x000fe200010e0602 */
[----:B------:R-:W-:Y:S01]  /*12f0*/  SEL R4, R4, R3, P0 ;  /* 0x0000000304047207 */ /* 0x000fe20000000000 */
[----:B------:R-:W-:Y:S01]  /*1300*/  IMAD.MOV.U32 R3, RZ, RZ, 0x0 ;  /* 0x00000000ff037424 */ /* 0x000fe200078e00ff */
[----:B------:R-:W-:Y:S02]  /*1310*/  ISETP.NE.AND.EX P1, PT, RZ, RZ, PT, P1 ;  /* 0x000000ffff00720c */ /* 0x000fe40003f25310 */
[----:B------:R-:W-:Y:S01]  /*1320*/  SEL R7, R7, R2, P0 ;  /* 0x0000000207077207 */ /* 0x000fe20000000000 */
[----:B------:R-:W-:Y:S01]  /*1330*/  IMAD.MOV.U32 R2, RZ, RZ, R0 ;  /* 0x000000ffff027224 */ /* 0x000fe200078e0000 */
[----:B------:R-:W-:Y:S02]  /*1340*/  SEL R4, R4, 0xffffffff, P1 ;  /* 0xffffffff04047807 */ /* 0x000fe40000800000 */
[----:B------:R-:W-:Y:S01]  /*1350*/  SEL R7, R7, 0xffffffff, P1 ;  /* 0xffffffff07077807 */ /* 0x000fe20000800000 */
[----:B------:R-:W-:Y:S06]  /*1360*/  RET.REL.NODEC R2 `(_Z9hist_gmemPflPjiff) ;  /* 0xffffffec02247950 */ /* 0x000fec0003c3ffff */
        .weak           $__internal_1_$__cuda_sm3x_div_rn_noftz_f32_slowpath
        .type           $__internal_1_$__cuda_sm3x_div_rn_noftz_f32_slowpath,@function
        .size           $__internal_1_$__cuda_sm3x_div_rn_noftz_f32_slowpath,(.L_x_41 - $__internal_1_$__cuda_sm3x_div_rn_noftz_f32_slowpath)
$__internal_1_$__cuda_sm3x_div_rn_noftz_f32_slowpath:
[--C-:B------:R-:W-:Y:S01]  /*1370*/  SHF.R.U32.HI R7, RZ, 0x17, R0.reuse ;  /* 0x00000017ff077819 */ /* 0x100fe20000011600 */
[----:B------:R-:W-:Y:S01]  /*1380*/  BSSY.RECONVERGENT B2, `(.L_x_28) ;  /* 0x0000063000027945 */ /* 0x000fe20003800200 */
[----:B------:R-:W-:Y:S01]  /*1390*/  SHF.R.U32.HI R2, RZ, 0x17, R3 ;  /* 0x00000017ff027819 */ /* 0x000fe20000011603 */
[----:B------:R-:W-:Y:S01]  /*13a0*/  IMAD.MOV.U32 R16, RZ, RZ, R0 ;  /* 0x000000ffff107224 */ /* 0x000fe200078e0000 */
[----:B------:R-:W-:Y:S02]  /*13b0*/  LOP3.LUT R7, R7, 0xff, RZ, 0xc0, !PT ;  /* 0x000000ff07077812 */ /* 0x000fe400078ec0ff */
[----:B------:R-:W-:-:S03]  /*13c0*/  LOP3.LUT R2, R2, 0xff, RZ, 0xc0, !PT ;  /* 0x000000ff02027812 */ /* 0x000fc600078ec0ff */
[----:B------:R-:W-:Y:S02]  /*13d0*/  VIADD R12, R7, 0xffffffff ;  /* 0xffffffff070c7836 */ /* 0x000fe40000000000 */
[----:B------:R-:W-:-:S03]  /*13e0*/  VIADD R13, R2, 0xffffffff ;  /* 0xffffffff020d7836 */ /* 0x000fc60000000000 */
[----:B------:R-:W-:-:S04]  /*13f0*/  ISETP.GT.U32.AND P1, PT, R12, 0xfd, PT ;  /* 0x000000fd0c00780c */ /* 0x000fc80003f24070 */
[----:B------:R-:W-:-:S13]  /*1400*/  ISETP.GT.U32.OR P1, PT, R13, 0xfd, P1 ;  /* 0x000000fd0d00780c */ /* 0x000fda0000f24470 */
[----:B------:R-:W-:Y:S01]  /*1410*/  @!P1 IMAD.MOV.U32 R9, RZ, RZ, RZ ;  /* 0x000000ffff099224 */ /* 0x000fe200078e00ff */
[----:B------:R-:W-:Y:S06]  /*1420*/  @!P1 BRA `(.L_x_29) ;  /* 0x00000000005c9947 */ /* 0x000fec0003800000 */
[----:B------:R-:W-:Y:S02]  /*1430*/  FSETP.GTU.FTZ.AND P1, PT, |R3|, +INF , PT ;  /* 0x7f8000000300780b */ /* 0x000fe40003f3c200 */
[----:B------:R-:W-:-:S04]  /*1440*/  FSETP.GTU.FTZ.AND P2, PT, |R0|, +INF , PT ;  /* 0x7f8000000000780b */ /* 0x000fc80003f5c200 */
[----:B------:R-:W-:-:S13]  /*1450*/  PLOP3.LUT P1, PT, P1, P2, PT, 0xf8, 0x8f ;  /* 0x00000000008f781c */ /* 0x000fda0000f25f70 */
[----:B------:R-:W-:Y:S05]  /*1460*/  @P1 BRA `(.L_x_30) ;  /* 0x00000004004c1947 */ /* 0x000fea0003800000 */
[----:B------:R-:W-:-:S13]  /*1470*/  LOP3.LUT P1, RZ, R16, 0x7fffffff, R3, 0xc8, !PT ;  /* 0x7fffffff10ff7812 */ /* 0x000fda000782c803 */
[----:B------:R-:W-:Y:S05]  /*1480*/  @!P1 BRA `(.L_x_31) ;  /* 0x00000004003c9947 */ /* 0x000fea0003800000 */
[C---:B------:R-:W-:Y:S02]  /*1490*/  FSETP.NEU.FTZ.AND P3, PT, |R3|.reuse, +INF , PT ;  /* 0x7f8000000300780b */ /* 0x040fe40003f7d200 */
[----:B------:R-:W-:Y:S02]  /*14a0*/  FSETP.NEU.FTZ.AND P2, PT, |R0|, +INF , PT ;  /* 0x7f8000000000780b */ /* 0x000fe40003f5d200 */
[----:B------:R-:W-:-:S11]  /*14b0*/  FSETP.NEU.FTZ.AND P1, PT, |R3|, +INF , PT ;  /* 0x7f8000000300780b */ /* 0x000fd60003f3d200 */
[----:B------:R-:W-:Y:S05]  /*14c0*/  @!P2 BRA !P3, `(.L_x_31) ;  /* 0x00000004002ca947 */ /* 0x000fea0005800000 */
[----:B------:R-:W-:-:S04]  /*14d0*/  LOP3.LUT P3, RZ, R3, 0x7fffffff, RZ, 0xc0, !PT ;  /* 0x7fffffff03ff7812 */ /* 0x000fc8000786c0ff */
[----:B------:R-:W-:-:S13]  /*14e0*/  PLOP3.LUT P2, PT, P2, P3, PT, 0x2f, 0xf2 ;  /* 0x0000000000f2781c */ /* 0x000fda0001746577 */
[----:B------:R-:W-:Y:S05]  /*14f0*/  @P2 BRA `(.L_x_32) ;  /* 0x0000000400182947 */ /* 0x000fea0003800000 */
[----:B------:R-:W-:-:S04]  /*1500*/  LOP3.LUT P2, RZ, R16, 0x7fffffff, RZ, 0xc0, !PT ;  /* 0x7fffffff10ff7812 */ /* 0x000fc8000784c0ff */
[----:B------:R-:W-:-:S13]  /*1510*/  PLOP3.LUT P1, PT, P1, P2, PT, 0x2f, 0xf2 ;  /* 0x0000000000f2781c */ /* 0x000fda0000f24577 */
[----:B------:R-:W-:Y:S05]  /*1520*/  @P1 BRA `(.L_x_33) ;  /* 0x0000000400001947 */ /* 0x000fea0003800000 */
[----:B------:R-:W-:Y:S02]  /*1530*/  ISETP.GE.AND P1, PT, R13, RZ, PT ;  /* 0x000000ff0d00720c */ /* 0x000fe40003f26270 */
[----:B------:R-:W-:-:S11]  /*1540*/  ISETP.GE.AND P2, PT, R12, RZ, PT ;  /* 0x000000ff0c00720c */ /* 0x000fd60003f46270 */
[----:B------:R-:W-:Y:S02]  /*1550*/  @P1 IMAD.MOV.U32 R9, RZ, RZ, RZ ;  /* 0x000000ffff091224 */ /* 0x000fe400078e00ff */
[----:B------:R-:W-:Y:S01]  /*1560*/  @!P1 FFMA R3, R3, 1.84467440737095516160e+19, RZ ;  /* 0x5f80000003039823 */ /* 0x000fe200000000ff */
[----:B------:R-:W-:Y:S02]  /*1570*/  @!P1 IMAD.MOV.U32 R9, RZ, RZ, -0x40 ;  /* 0xffffffc0ff099424 */ /* 0x000fe400078e00ff */
[----:B------:R-:W-:Y:S02]  /*1580*/  @!P2 FFMA R16, R0, 1.84467440737095516160e+19, RZ ;  /* 0x5f8000000010a823 */ /* 0x000fe400000000ff */
[----:B------:R-:W-:-:S07]  /*1590*/  @!P2 VIADD R9, R9, 0x40 ;  /* 0x000000400909a836 */ /* 0x000fce0000000000 */
.L_x_29:
[----:B------:R-:W-:Y:S01]  /*15a0*/  LEA R13, R7, 0xc0800000, 0x17 ;  /* 0xc0800000070d7811 */ /* 0x000fe200078eb8ff */
[----:B------:R-:W-:Y:S04]  /*15b0*/  BSSY.RECONVERGENT B3, `(.L_x_34) ;  /* 0x0000036000037945 */ /* 0x000fe80003800200 */
[----:B------:R-:W-:Y:S02]  /*15c0*/  IMAD.IADD R24, R16, 0x1, -R13 ;  /* 0x0000000110187824 */ /* 0x000fe400078e0a0d */
[----:B------:R-:W-:Y:S02]  /*15d0*/  VIADD R16, R2, 0xffffff81 ;  /* 0xffffff8102107836 */ /* 0x000fe40000000000 */
[----:B------:R-:W0:Y:S01]  /*15e0*/  MUFU.RCP R12, R24 ;  /* 0x00000018000c7308 */ /* 0x000e220000001000 */
[----:B------:R-:W-:Y:S01]  /*15f0*/  FADD.FTZ R13, -R24, -RZ ;  /* 0x800000ff180d7221 */ /* 0x000fe20000010100 */
[C---:B------:R-:W-:Y:S01]  /*1600*/  IMAD R2, R16.reuse, -0x800000, R3 ;  /* 0xff80000010027824 */ /* 0x040fe200078e0203 */
[----:B------:R-:W-:-:S05]  /*1610*/  IADD3 R16, PT, PT, R16, 0x7f, -R7 ;  /* 0x0000007f10107810 */ /* 0x000fca0007ffe807 */
[----:B------:R-:W-:Y:S02]  /*1620*/  IMAD.IADD R9, R16, 0x1, R9 ;  /* 0x0000000110097824 */ /* 0x000fe400078e0209 */
[----:B0-----:R-:W-:-:S04]  /*1630*/  FFMA R25, R12, R13, 1 ;  /* 0x3f8000000c197423 */ /* 0x001fc8000000000d */
[----:B------:R-:W-:-:S04]  /*1640*/  FFMA R25, R12, R25, R12 ;  /* 0x000000190c197223 */ /* 0x000fc8000000000c */
[----:B------:R-:W-:-:S04]  /*1650*/  FFMA R12, R2, R25, RZ ;  /* 0x00000019020c7223 */ /* 0x000fc800000000ff */
[----:B------:R-:W-:-:S04]  /*1660*/  FFMA R3, R13, R12, R2 ;  /* 0x0000000c0d037223 */ /* 0x000fc80000000002 */
[----:B------:R-:W-:-:S04]  /*1670*/  FFMA R12, R25, R3, R12 ;  /* 0x00000003190c7223 */ /* 0x000fc8000000000c */
[----:B------:R-:W-:-:S04]  /*1680*/  FFMA R13, R13, R12, R2 ;  /* 0x0000000c0d0d7223 */ /* 0x000fc80000000002 */
[----:B------:R-:W-:-:S05]  /*1690*/  FFMA R2, R25, R13, R12 ;  /* 0x0000000d19027223 */ /* 0x000fca000000000c */
[----:B------:R-:W-:-:S04]  /*16a0*/  SHF.R.U32.HI R3, RZ, 0x17, R2 ;  /* 0x00000017ff037819 */ /* 0x000fc80000011602 */
[----:B------:R-:W-:-:S05]  /*16b0*/  LOP3.LUT R16, R3, 0xff, RZ, 0xc0, !PT ;  /* 0x000000ff03107812 */ /* 0x000fca00078ec0ff */
[----:B------:R-:W-:-:S04]  /*16c0*/  IMAD.IADD R3, R16, 0x1, R9 ;  /* 0x0000000110037824 */ /* 0x000fc800078e0209 */
[----:B------:R-:W-:-:S05]  /*16d0*/  VIADD R7, R3, 0xffffffff ;  /* 0xffffffff03077836 */ /* 0x000fca0000000000 */
[----:B------:R-:W-:-:S13]  /*16e0*/  ISETP.GE.U32.AND P1, PT, R7, 0xfe, PT ;  /* 0x000000fe0700780c */ /* 0x000fda0003f26070 */
[----:B------:R-:W-:Y:S05]  /*16f0*/  @!P1 BRA `(.L_x_35) ;  /* 0x0000000000809947 */ /* 0x000fea0003800000 */
[----:B------:R-:W-:-:S13]  /*1700*/  ISETP.GT.AND P1, PT, R3, 0xfe, PT ;  /* 0x000000fe0300780c */ /* 0x000fda0003f24270 */
[----:B------:R-:W-:Y:S05]  /*1710*/  @P1 BRA `(.L_x_36) ;  /* 0x00000000006c1947 */ /* 0x000fea0003800000 */
[----:B------:R-:W-:-:S13]  /*1720*/  ISETP.GE.AND P1, PT, R3, 0x1, PT ;  /* 0x000000010300780c */ /* 0x000fda0003f26270 */
[----:B------:R-:W-:Y:S05]  /*1730*/  @P1 BRA `(.L_x_37) ;  /* 0x0000000000741947 */ /* 0x000fea0003800000 */
[----:B------:R-:W-:Y:S02]  /*1740*/  ISETP.GE.AND P1, PT, R3, -0x18, PT ;  /* 0xffffffe80300780c */ /* 0x000fe40003f26270 */
[----:B------:R-:W-:-:S11]  /*1750*/  LOP3.LUT R2, R2, 0x80000000, RZ, 0xc0, !PT ;  /* 0x8000000002027812 */ /* 0x000fd600078ec0ff */
[----:B------:R-:W-:Y:S05]  /*1760*/  @!P1 BRA `(.L_x_37) ;  /* 0x0000000000689947 */ /* 0x000fea0003800000 */
[CCC-:B------:R-:W-:Y:S01]  /*1770*/  FFMA.RZ R7, R25.reuse, R13.reuse, R12.reuse ;  /* 0x0000000d19077223 */ /* 0x1c0fe2000000c00c */
[CCC-:B------:R-:W-:Y:S01]  /*1780*/  FFMA.RP R9, R25.reuse, R13.reuse, R12.reuse ;  /* 0x0000000d19097223 */ /* 0x1c0fe2000000800c */
[----:B------:R-:W-:Y:S01]  /*1790*/  FFMA.RM R16, R25, R13, R12 ;  /* 0x0000000d19107223 */ /* 0x000fe2000000400c */
[C---:B------:R-:W-:Y:S01]  /*17a0*/  VIADD R12, R3.reuse, 0x20 ;  /* 0x00000020030c7836 */ /* 0x040fe20000000000 */
[----:B------:R-:W-:Y:S02]  /*17b0*/  ISETP.NE.AND P3, PT, R3, RZ, PT ;  /* 0x000000ff0300720c */ /* 0x000fe40003f65270 */
[----:B------:R-:W-:Y:S02]  /*17c0*/  LOP3.LUT R7, R7, 0x7fffff, RZ, 0xc0, !PT ;  /* 0x007fffff07077812 */ /* 0x000fe400078ec0ff */
[----:B------:R-:W-:Y:S01]  /*17d0*/  ISETP.NE.AND P2, PT, R3, RZ, PT ;  /* 0x000000ff0300720c */ /* 0x000fe20003f45270 */
[----:B------:R-:W-:Y:S01]  /*17e0*/  IMAD.MOV R3, RZ, RZ, -R3 ;  /* 0x000000ffff037224 */ /* 0x000fe200078e0a03 */
[----:B------:R-:W-:-:S02]  /*17f0*/  LOP3.LUT R7, R7, 0x800000, RZ, 0xfc, !PT ;  /* 0x0080000007077812 */ /* 0x000fc400078efcff */
[----:B------:R-:W-:Y:S02]  /*1800*/  FSETP.NEU.FTZ.AND P1, PT, R9, R16, PT ;  /* 0x000000100900720b */ /* 0x000fe40003f3d000 */
[----:B------:R-:W-:Y:S02]  /*1810*/  SHF.L.U32 R12, R7, R12, RZ ;  /* 0x0000000c070c7219 */ /* 0x000fe400000006ff */
[----:B------:R-:W-:Y:S02]  /*1820*/  SEL R16, R3, RZ, P3 ;  /* 0x000000ff03107207 */ /* 0x000fe40001800000 */
[----:B------:R-:W-:Y:S02]  /*1830*/  ISETP.NE.AND P2, PT, R12, RZ, P2 ;  /* 0x000000ff0c00720c */ /* 0x000fe40001745270 */
[----:B------:R-:W-:Y:S02]  /*1840*/  SHF.R.U32.HI R12, RZ, R16, R7 ;  /* 0x00000010ff0c7219 */ /* 0x000fe40000011607 */
[----:B------:R-:W-:-:S02]  /*1850*/  PLOP3.LUT P1, PT, P1, P2, PT, 0xf8, 0x8f ;  /* 0x00000000008f781c */ /* 0x000fc40000f25f70 */
[----:B------:R-:W-:Y:S02]  /*1860*/  SHF.R.U32.HI R7, RZ, 0x1, R12 ;  /* 0x00000001ff077819 */ /* 0x000fe4000001160c */
[----:B------:R-:W-:-:S04]  /*1870*/  SEL R16, RZ, 0x1, !P1 ;  /* 0x00000001ff107807 */ /* 0x000fc80004800000 */
[----:B------:R-:W-:-:S04]  /*1880*/  LOP3.LUT R3, R16, 0x1, R7, 0xf8, !PT ;  /* 0x0000000110037812 */ /* 0x000fc800078ef807 */
[----:B------:R-:W-:-:S05]  /*1890*/  LOP3.LUT R12, R3, R12, RZ, 0xc0, !PT ;  /* 0x0000000c030c7212 */ /* 0x000fca00078ec0ff */
[----:B------:R-:W-:-:S05]  /*18a0*/  IMAD.IADD R7, R7, 0x1, R12 ;  /* 0x0000000107077824 */ /* 0x000fca00078e020c */
[----:B------:R-:W-:Y:S01]  /*18b0*/  LOP3.LUT R2, R7, R2, RZ, 0xfc, !PT ;  /* 0x0000000207027212 */ /* 0x000fe200078efcff */
[----:B------:R-:W-:Y:S06]  /*18c0*/  BRA `(.L_x_37) ;  /* 0x0000000000107947 */ /* 0x000fec0003800000 */
.L_x_36:
[----:B------:R-:W-:-:S04]  /*18d0*/  LOP3.LUT R2, R2, 0x80000000, RZ, 0xc0, !PT ;  /* 0x8000000002027812 */ /* 0x000fc800078ec0ff */
[----:B------:R-:W-:Y:S01]  /*18e0*/  LOP3.LUT R2, R2, 0x7f800000, RZ, 0xfc, !PT ;  /* 0x7f80000002027812 */ /* 0x000fe200078efcff */
[----:B------:R-:W-:Y:S06]  /*18f0*/  BRA `(.L_x_37) ;  /* 0x0000000000047947 */ /* 0x000fec0003800000 */
.L_x_35:
[----:B------:R-:W-:-:S07]  /*1900*/  IMAD R2, R9, 0x800000, R2 ;  /* 0x0080000009027824 */ /* 0x000fce00078e0202 */
.L_x_37:
[----:B------:R-:W-:Y:S05]  /*1910*/  BSYNC.RECONVERGENT B3 ;  /* 0x0000000000037941 */ /* 0x000fea0003800200 */
.L_x_34:
[----:B------:R-:W-:Y:S05]  /*1920*/  BRA `(.L_x_38) ;  /* 0x0000000000207947 */ /* 0x000fea0003800000 */
.L_x_33:
[----:B------:R-:W-:-:S04]  /*1930*/  LOP3.LUT R2, R16, 0x80000000, R3, 0x48, !PT ;  /* 0x8000000010027812 */ /* 0x000fc800078e4803 */
[----:B------:R-:W-:Y:S01]  /*1940*/  LOP3.LUT R2, R2, 0x7f800000, RZ, 0xfc, !PT ;  /* 0x7f80000002027812 */ /* 0x000fe200078efcff */
[----:B------:R-:W-:Y:S06]  /*1950*/  BRA `(.L_x_38) ;  /* 0x0000000000147947 */ /* 0x000fec0003800000 */
.L_x_32:
[----:B------:R-:W-:Y:S01]  /*1960*/  LOP3.LUT R2, R16, 0x80000000, R3, 0x48, !PT ;  /* 0x8000000010027812 */ /* 0x000fe200078e4803 */
[----:B------:R-:W-:Y:S06]  /*1970*/  BRA `(.L_x_38) ;  /* 0x00000000000c7947 */ /* 0x000fec0003800000 */
.L_x_31:
[----:B------:R-:W0:Y:S01]  /*1980*/  MUFU.RSQ R2, -QNAN ;  /* 0xffc0000000027908 */ /* 0x000e220000001400 */
[----:B------:R-:W-:Y:S05]  /*1990*/  BRA `(.L_x_38) ;  /* 0x0000000000047947 */ /* 0x000fea0003800000 */
.L_x_30:
[----:B------:R-:W-:-:S07]  /*19a0*/  FADD.FTZ R2, R3, R0 ;  /* 0x0000000003027221 */ /* 0x000fce0000010000 */
.L_x_38:
[----:B------:R-:W-:Y:S05]  /*19b0*/  BSYNC.RECONVERGENT B2 ;  /* 0x0000000000027941 */ /* 0x000fea0003800200 */
.L_x_28:
[----:B------:R-:W-:Y:S02]  /*19c0*/  IMAD.MOV.U32 R12, RZ, RZ, R4 ;  /* 0x000000ffff0c7224 */ /* 0x000fe400078e0004 */
[----:B------:R-:W-:-:S04]  /*19d0*/  IMAD.MOV.U32 R13, RZ, RZ, 0x0 ;  /* 0x00000000ff0d7424 */ /* 0x000fc800078e00ff */
[----:B0-----:R-:W-:Y:S05]  /*19e0*/  RET.REL.NODEC R12 `(_Z9hist_gmemPflPjiff) ;  /* 0xffffffe40c847950 */ /* 0x001fea0003c3ffff */
.L_x_39:
[----:B------:R-:W-:-:S00]  /*19f0*/  BRA `(.L_x_39) ;  /* 0xfffffffc00fc7947 */ /* 0x000fc0000383ffff */
[----:B------:R-:W-:-:S00]  /*1a00*/  NOP ;  /* 0x0000000000007918 */ /* 0x000fc00000000000 */
[----:B------:R-:W-:-:S00]  /*1a10*/  NOP ;  /* 0x0000000000007918 */ /* 0x000fc00000000000 */
[----:B------:R-:W-:-:S00]  /*1a20*/  NOP ;  /* 0x0000000000007918 */ /* 0x000fc00000000000 */
[----:B------:R-:W-:-:S00]  /*1a30*/  NOP ;  /* 0x0000000000007918 */ /* 0x000fc00000000000 */
[----:B------:R-:W-:-:S00]  /*1a40*/  NOP ;  /* 0x0000000000007918 */ /* 0x000fc00000000000 */
[----:B------:R-:W-:-:S00]  /*1a50*/  NOP ;  /* 0x0000000000007918 */ /* 0x000fc00000000000 */
[----:B------:R-:W-:-:S00]  /*1a60*/  NOP ;  /* 0x0000000000007918 */ /* 0x000fc00000000000 */
[----:B------:R-:W-:-:S00]  /*1a70*/  NOP ;  /* 0x0000000000007918 */ /* 0x000fc00000000000 */
.L_x_41:


//--------------------- .nv.shared.reserved.0     --------------------------
	.section	.nv.shared.reserved.0,"aw",@nobits
	.weak		__nv_reservedSMEM_offset_0_alias
	.size		__nv_reservedSMEM_offset_0_alias, 0, 64
	.other		__nv_reservedSMEM_offset_0_alias,@"STO_CUDA_RESERVED_SHARED STV_DEFAULT"
__nv_reservedSMEM_offset_0_alias:
	.zero		0
	.zero		64


//--------------------- .nv.constant0._Z9hist_gmemPflPjiff --------------------------
	.section	.nv.constant0._Z9hist_gmemPflPjiff,"a",@progbits
	.sectionflags	@""
	.align	4
.nv.constant0._Z9hist_gmemPflPjiff:
	.zero		932


//--------------------- SYMBOLS --------------------------

	.type		.nv.reservedSmem.offset0,@object
	.size		.nv.reservedSmem.offset0,0x4
